//
// Generated by NVIDIA NVVM Compiler
//
// Compiler Build ID: CL-36424714
// Cuda compilation tools, release 13.0, V13.0.88
// Based on NVVM 20.0.0
//

.version 9.0
.target sm_100
.address_size 64

	// .globl	_Z3AddPfS_S_i

.visible .entry _Z3AddPfS_S_i(
	.param .u64 .ptr .align 1 _Z3AddPfS_S_i_param_0,
	.param .u64 .ptr .align 1 _Z3AddPfS_S_i_param_1,
	.param .u64 .ptr .align 1 _Z3AddPfS_S_i_param_2,
	.param .u32 _Z3AddPfS_S_i_param_3
)
{


	ret;

}


// ===== COMPILED SASS (sm_100) =====

	.target	sm_100

	.elftype	@"ET_EXEC"


//--------------------- .note.nv.tkinfo           --------------------------
	.section	.note.nv.tkinfo,"",@"SHT_NOTE"
	.sectionflags	@"SHF_NOTE_NV_TKINFO"
	.tkinfo
        /*0018*/ 	.word	0x00000002
        /*0030*/ 	.string	""
        /*0030*/ 	.string	"ptxas"
        /*0030*/ 	.string	"Cuda compilation tools, release 13.0, V13.0.88"
        /*0030*/ 	.string	"Build cuda_13.0.r13.0/compiler.36424714_0"
        /*0030*/ 	.string	"-arch sm_100 -m 64 "



//--------------------- .note.nv.cuinfo           --------------------------
	.section	.note.nv.cuinfo,"",@"SHT_NOTE"
	.sectionflags	@"SHF_NOTE_NV_CUINFO"
        /*0018*/ 	.short	0x0002
        /*001a*/ 	.short	0x0064
        /*001c*/ 	.short	0x0082
	.zero		2


//--------------------- .nv.info                  --------------------------
	.section	.nv.info,"",@"SHT_CUDA_INFO"
	.align	4


	//----- nvinfo : EIATTR_REGCOUNT
	.align		4
        /*0000*/ 	.byte	0x04, 0x2f
        /*0002*/ 	.short	(.L_1 - .L_0)
	.align		4
.L_0:
        /*0004*/ 	.word	index@(_Z3AddPfS_S_i)
        /*0008*/ 	.word	0x00000004


	//----- nvinfo : EIATTR_FRAME_SIZE
	.align		4
.L_1:
        /*000c*/ 	.byte	0x04, 0x11
        /*000e*/ 	.short	(.L_3 - .L_2)
	.align		4
.L_2:
        /*0010*/ 	.word	index@(_Z3AddPfS_S_i)
        /*0014*/ 	.word	0x00000000


	//----- nvinfo : EIATTR_MIN_STACK_SIZE
	.align		4
.L_3:
        /*0018*/ 	.byte	0x04, 0x12
        /*001a*/ 	.short	(.L_5 - .L_4)
	.align		4
.L_4:
        /*001c*/ 	.word	index@(_Z3AddPfS_S_i)
        /*0020*/ 	.word	0x00000000
.L_5:


//--------------------- .nv.compat                --------------------------
	.section	.nv.compat,"",@"SHT_CUDA_COMPAT_INFO"
	.align	4
        /*0000*/ 	.byte	0x02, 0x09, 0x00, 0x00, 0x02, 0x02, 0x01, 0x00, 0x02, 0x05, 0x05, 0x00, 0x03, 0x07, 0x01, 0x01
        /*0010*/ 	.byte	0x02, 0x03, 0x00, 0x00, 0x02, 0x06, 0x01, 0x00, 0x04, 0x0b, 0x08, 0x00, 0x09, 0x00, 0x00, 0x00
        /*0020*/ 	.byte	0x00, 0x00, 0x00, 0x00


//--------------------- .nv.info._Z3AddPfS_S_i    --------------------------
	.section	.nv.info._Z3AddPfS_S_i,"",@"SHT_CUDA_INFO"
	.sectionflags	@""
	.align	4


	//----- nvinfo : EIATTR_CUDA_API_VERSION
	.align		4
        /*0000*/ 	.byte	0x04, 0x37
        /*0002*/ 	.short	(.L_7 - .L_6)
.L_6:
        /*0004*/ 	.word	0x00000082


	//----- nvinfo : EIATTR_KPARAM_INFO
	.align		4
.L_7:
        /*0008*/ 	.byte	0x04, 0x17
        /*000a*/ 	.short	(.L_9 - .L_8)
.L_8:
        /*000c*/ 	.word	0x00000000
        /*0010*/ 	.short	0x0003
        /*0012*/ 	.short	0x0018
        /*0014*/ 	.byte	0x00, 0xf0, 0x11, 0x00


	//----- nvinfo : EIATTR_KPARAM_INFO
	.align		4
.L_9:
        /*0018*/ 	.byte	0x04, 0x17
        /*001a*/ 	.short	(.L_11 - .L_10)
.L_10:
        /*001c*/ 	.word	0x00000000
        /*0020*/ 	.short	0x0002
        /*0022*/ 	.short	0x0010
        /*0024*/ 	.byte	0x00, 0xf5, 0x21, 0x00


	//----- nvinfo : EIATTR_KPARAM_INFO
	.align		4
.L_11:
        /*0028*/ 	.byte	0x04, 0x17
        /*002a*/ 	.short	(.L_13 - .L_12)
.L_12:
        /*002c*/ 	.word	0x00000000
        /*0030*/ 	.short	0x0001
        /*0032*/ 	.short	0x0008
        /*0034*/ 	.byte	0x00, 0xf5, 0x21, 0x00


	//----- nvinfo : EIATTR_KPARAM_INFO
	.align		4
.L_13:
        /*0038*/ 	.byte	0x04, 0x17
        /*003a*/ 	.short	(.L_15 - .L_14)
.L_14:
        /*003c*/ 	.word	0x00000000
        /*0040*/ 	.short	0x0000
        /*0042*/ 	.short	0x0000
        /*0044*/ 	.byte	0x00, 0xf5, 0x21, 0x00


	//----- nvinfo : EIATTR_SPARSE_MMA_MASK
	.align		4
.L_15:
        /*0048*/ 	.byte	0x03, 0x50
        /*004a*/ 	.short	0x0000


	//----- nvinfo : EIATTR_MAXREG_COUNT
	.align		4
        /*004c*/ 	.byte	0x03, 0x1b
        /*004e*/ 	.short	0x00ff


	//----- nvinfo : EIATTR_MERCURY_ISA_VERSION
	.align		4
        /*0050*/ 	.byte	0x03, 0x5f
        /*0052*/ 	.short	0x0101


	//----- nvinfo : EIATTR_VRC_CTA_INIT_COUNT
	.align		4
        /*0054*/ 	.byte	0x02, 0x4a
	.zero		1
	.zero		1


	//----- nvinfo : EIATTR_EXIT_INSTR_OFFSETS
	.align		4
        /*0058*/ 	.byte	0x04, 0x1c
        /*005a*/ 	.short	(.L_17 - .L_16)


	//   ....[0]....
.L_16:
        /*005c*/ 	.word	0x00000010


	//----- nvinfo : EIATTR_CBANK_PARAM_SIZE
	.align		4
.L_17:
        /*0060*/ 	.byte	0x03, 0x19
        /*0062*/ 	.short	0x001c


	//----- nvinfo : EIATTR_PARAM_CBANK
	.align		4
        /*0064*/ 	.byte	0x04, 0x0a
        /*0066*/ 	.short	(.L_19 - .L_18)
	.align		4
.L_18:
        /*0068*/ 	.word	index@(.nv.constant0._Z3AddPfS_S_i)
        /*006c*/ 	.short	0x0380
        /*006e*/ 	.short	0x001c


	//----- nvinfo : EIATTR_SW_WAR
	.align		4
.L_19:
        /*0070*/ 	.byte	0x04, 0x36
        /*0072*/ 	.short	(.L_21 - .L_20)
.L_20:
        /*0074*/ 	.word	0x00000008
.L_21:


//--------------------- .nv.callgraph             --------------------------
	.section	.nv.callgraph,"",@"SHT_CUDA_CALLGRAPH"
	.align	4
	.sectionentsize	8
	.align		4
        /*0000*/ 	.word	0x00000000
	.align		4
        /*0004*/ 	.word	0xffffffff
	.align		4
        /*0008*/ 	.word	0x00000000
	.align		4
        /*000c*/ 	.word	0xfffffffe
	.align		4
        /*0010*/ 	.word	0x00000000
	.align		4
        /*0014*/ 	.word	0xfffffffd
	.align		4
        /*0018*/ 	.word	0x00000000
	.align		4
        /*001c*/ 	.word	0xfffffffc


//--------------------- .text._Z3AddPfS_S_i       --------------------------
	.section	.text._Z3AddPfS_S_i,"ax",@progbits
	.align	128
        .global         _Z3AddPfS_S_i
        .type           _Z3AddPfS_S_i,@function
        .size           _Z3AddPfS_S_i,(.L_x_1 - _Z3AddPfS_S_i)
        .other          _Z3AddPfS_S_i,@"STO_CUDA_ENTRY STV_DEFAULT"
_Z3AddPfS_S_i:
.text._Z3AddPfS_S_i:
[----:B------:R-:W-:Y:S01]  /*0000*/  LDC R1, c[0x0][0x37c] ;  /* 0x0000df00ff017b82 */ /* 0x000fe20000000800 */
[----:B------:R-:W-:Y:S05]  /*0010*/  EXIT ;  /* 0x000000000000794d */ /* 0x000fea0003800000 */
.L_x_0:
[----:B------:R-:W-:-:S00]  /*0020*/  BRA `(.L_x_0) ;  /* 0xfffffffc00fc7947 */ /* 0x000fc0000383ffff */
[----:B------:R-:W-:-:S00]  /*0030*/  NOP ;  /* 0x0000000000007918 */ /* 0x000fc00000000000 */
        /* <DEDUP_REMOVED lines=12> */
.L_x_1:


//--------------------- .nv.shared.reserved.0     --------------------------
	.section	.nv.shared.reserved.0,"aw",@nobits
	.weak		__nv_reservedSMEM_offset_0_alias
	.size		__nv_reservedSMEM_offset_0_alias, 0, 64
	.other		__nv_reservedSMEM_offset_0_alias,@"STO_CUDA_RESERVED_SHARED STV_DEFAULT"
__nv_reservedSMEM_offset_0_alias:
	.zero		0
	.zero		64


//--------------------- .nv.constant0._Z3AddPfS_S_i --------------------------
	.section	.nv.constant0._Z3AddPfS_S_i,"a",@progbits
	.sectionflags	@""
	.align	4
.nv.constant0._Z3AddPfS_S_i:
	.zero		924


//--------------------- SYMBOLS --------------------------

	.type		.nv.reservedSmem.offset0,@object
	.size		.nv.reservedSmem.offset0,0x4
